//
// Generated by NVIDIA NVVM Compiler
//
// Compiler Build ID: CL-36424714
// Cuda compilation tools, release 13.0, V13.0.88
// Based on NVVM 20.0.0
//

.version 9.0
.target sm_100
.address_size 64

	// .globl	_Z6q1_addPfS_S_

.visible .entry _Z6q1_addPfS_S_(
	.param .u64 .ptr .align 1 _Z6q1_addPfS_S__param_0,
	.param .u64 .ptr .align 1 _Z6q1_addPfS_S__param_1,
	.param .u64 .ptr .align 1 _Z6q1_addPfS_S__param_2
)
{
	.reg .b32 	%r<5>;
	.reg .b32 	%f<4>;
	.reg .b64 	%rd<11>;

	ld.param.u64 	%rd1, [_Z6q1_addPfS_S__param_0];
	ld.param.u64 	%rd2, [_Z6q1_addPfS_S__param_1];
	ld.param.u64 	%rd3, [_Z6q1_addPfS_S__param_2];
	cvta.to.global.u64 	%rd4, %rd3;
	cvta.to.global.u64 	%rd5, %rd2;
	cvta.to.global.u64 	%rd6, %rd1;
	mov.u32 	%r1, %tid.x;
	mov.u32 	%r2, %ntid.x;
	mov.u32 	%r3, %ctaid.x;
	mad.lo.s32 	%r4, %r2, %r3, %r1;
	mul.wide.s32 	%rd7, %r4, 4;
	add.s64 	%rd8, %rd6, %rd7;
	ld.global.f32 	%f1, [%rd8];
	add.s64 	%rd9, %rd5, %rd7;
	ld.global.f32 	%f2, [%rd9];
	add.f32 	%f3, %f1, %f2;
	add.s64 	%rd10, %rd4, %rd7;
	st.global.f32 	[%rd10], %f3;
	ret;

}


// ===== COMPILED SASS (sm_100) =====

	.target	sm_100

	.elftype	@"ET_EXEC"


//--------------------- .note.nv.tkinfo           --------------------------
	.section	.note.nv.tkinfo,"",@"SHT_NOTE"
	.sectionflags	@"SHF_NOTE_NV_TKINFO"
	.tkinfo
        /*0018*/ 	.word	0x00000002
        /*0030*/ 	.string	""
        /*0030*/ 	.string	"ptxas"
        /*0030*/ 	.string	"Cuda compilation tools, release 13.0, V13.0.88"
        /*0030*/ 	.string	"Build cuda_13.0.r13.0/compiler.36424714_0"
        /*0030*/ 	.string	"-arch sm_100 -m 64 "



//--------------------- .note.nv.cuinfo           --------------------------
	.section	.note.nv.cuinfo,"",@"SHT_NOTE"
	.sectionflags	@"SHF_NOTE_NV_CUINFO"
        /*0018*/ 	.short	0x0002
        /*001a*/ 	.short	0x0064
        /*001c*/ 	.short	0x0082
	.zero		2


//--------------------- .nv.info                  --------------------------
	.section	.nv.info,"",@"SHT_CUDA_INFO"
	.align	4


	//----- nvinfo : EIATTR_REGCOUNT
	.align		4
        /*0000*/ 	.byte	0x04, 0x2f
        /*0002*/ 	.short	(.L_1 - .L_0)
	.align		4
.L_0:
        /*0004*/ 	.word	index@(_Z6q1_addPfS_S_)
        /*0008*/ 	.word	0x0000000c


	//----- nvinfo : EIATTR_FRAME_SIZE
	.align		4
.L_1:
        /*000c*/ 	.byte	0x04, 0x11
        /*000e*/ 	.short	(.L_3 - .L_2)
	.align		4
.L_2:
        /*0010*/ 	.word	index@(_Z6q1_addPfS_S_)
        /*0014*/ 	.word	0x00000000


	//----- nvinfo : EIATTR_MIN_STACK_SIZE
	.align		4
.L_3:
        /*0018*/ 	.byte	0x04, 0x12
        /*001a*/ 	.short	(.L_5 - .L_4)
	.align		4
.L_4:
        /*001c*/ 	.word	index@(_Z6q1_addPfS_S_)
        /*0020*/ 	.word	0x00000000
.L_5:


//--------------------- .nv.compat                --------------------------
	.section	.nv.compat,"",@"SHT_CUDA_COMPAT_INFO"
	.align	4
        /*0000*/ 	.byte	0x02, 0x09, 0x00, 0x00, 0x02, 0x02, 0x01, 0x00, 0x02, 0x05, 0x05, 0x00, 0x03, 0x07, 0x01, 0x01
        /*0010*/ 	.byte	0x02, 0x03, 0x00, 0x00, 0x02, 0x06, 0x01, 0x00, 0x04, 0x0b, 0x08, 0x00, 0x09, 0x00, 0x00, 0x00
        /*0020*/ 	.byte	0x00, 0x00, 0x00, 0x00


//--------------------- .nv.info._Z6q1_addPfS_S_  --------------------------
	.section	.nv.info._Z6q1_addPfS_S_,"",@"SHT_CUDA_INFO"
	.sectionflags	@""
	.align	4


	//----- nvinfo : EIATTR_CUDA_API_VERSION
	.align		4
        /*0000*/ 	.byte	0x04, 0x37
        /*0002*/ 	.short	(.L_7 - .L_6)
.L_6:
        /*0004*/ 	.word	0x00000082


	//----- nvinfo : EIATTR_KPARAM_INFO
	.align		4
.L_7:
        /*0008*/ 	.byte	0x04, 0x17
        /*000a*/ 	.short	(.L_9 - .L_8)
.L_8:
        /*000c*/ 	.word	0x00000000
        /*0010*/ 	.short	0x0002
        /*0012*/ 	.short	0x0010
        /*0014*/ 	.byte	0x00, 0xf5, 0x21, 0x00


	//----- nvinfo : EIATTR_KPARAM_INFO
	.align		4
.L_9:
        /*0018*/ 	.byte	0x04, 0x17
        /*001a*/ 	.short	(.L_11 - .L_10)
.L_10:
        /*001c*/ 	.word	0x00000000
        /*0020*/ 	.short	0x0001
        /*0022*/ 	.short	0x0008
        /*0024*/ 	.byte	0x00, 0xf5, 0x21, 0x00


	//----- nvinfo : EIATTR_KPARAM_INFO
	.align		4
.L_11:
        /*0028*/ 	.byte	0x04, 0x17
        /*002a*/ 	.short	(.L_13 - .L_12)
.L_12:
        /*002c*/ 	.word	0x00000000
        /*0030*/ 	.short	0x0000
        /*0032*/ 	.short	0x0000
        /*0034*/ 	.byte	0x00, 0xf5, 0x21, 0x00


	//----- nvinfo : EIATTR_SPARSE_MMA_MASK
	.align		4
.L_13:
        /*0038*/ 	.byte	0x03, 0x50
        /*003a*/ 	.short	0x0000


	//----- nvinfo : EIATTR_MAXREG_COUNT
	.align		4
        /*003c*/ 	.byte	0x03, 0x1b
        /*003e*/ 	.short	0x00ff


	//----- nvinfo : EIATTR_MERCURY_ISA_VERSION
	.align		4
        /*0040*/ 	.byte	0x03, 0x5f
        /*0042*/ 	.short	0x0101


	//----- nvinfo : EIATTR_VRC_CTA_INIT_COUNT
	.align		4
        /*0044*/ 	.byte	0x02, 0x4a
	.zero		1
	.zero		1


	//----- nvinfo : EIATTR_EXIT_INSTR_OFFSETS
	.align		4
        /*0048*/ 	.byte	0x04, 0x1c
        /*004a*/ 	.short	(.L_15 - .L_14)


	//   ....[0]....
.L_14:
        /*004c*/ 	.word	0x00000100


	//----- nvinfo : EIATTR_CBANK_PARAM_SIZE
	.align		4
.L_15:
        /*0050*/ 	.byte	0x03, 0x19
        /*0052*/ 	.short	0x0018


	//----- nvinfo : EIATTR_PARAM_CBANK
	.align		4
        /*0054*/ 	.byte	0x04, 0x0a
        /*0056*/ 	.short	(.L_17 - .L_16)
	.align		4
.L_16:
        /*0058*/ 	.word	index@(.nv.constant0._Z6q1_addPfS_S_)
        /*005c*/ 	.short	0x0380
        /*005e*/ 	.short	0x0018


	//----- nvinfo : EIATTR_SW_WAR
	.align		4
.L_17:
        /*0060*/ 	.byte	0x04, 0x36
        /*0062*/ 	.short	(.L_19 - .L_18)
.L_18:
        /*0064*/ 	.word	0x00000008
.L_19:


//--------------------- .nv.callgraph             --------------------------
	.section	.nv.callgraph,"",@"SHT_CUDA_CALLGRAPH"
	.align	4
	.sectionentsize	8
	.align		4
        /*0000*/ 	.word	0x00000000
	.align		4
        /*0004*/ 	.word	0xffffffff
	.align		4
        /*0008*/ 	.word	0x00000000
	.align		4
        /*000c*/ 	.word	0xfffffffe
	.align		4
        /*0010*/ 	.word	0x00000000
	.align		4
        /*0014*/ 	.word	0xfffffffd
	.align		4
        /*0018*/ 	.word	0x00000000
	.align		4
        /*001c*/ 	.word	0xfffffffc


//--------------------- .text._Z6q1_addPfS_S_     --------------------------
	.section	.text._Z6q1_addPfS_S_,"ax",@progbits
	.align	128
        .global         _Z6q1_addPfS_S_
        .type           _Z6q1_addPfS_S_,@function
        .size           _Z6q1_addPfS_S_,(.L_x_1 - _Z6q1_addPfS_S_)
        .other          _Z6q1_addPfS_S_,@"STO_CUDA_ENTRY STV_DEFAULT"
_Z6q1_addPfS_S_:
.text._Z6q1_addPfS_S_:
[----:B------:R-:W-:Y:S01]  /*0000*/  LDC R1, c[0x0][0x37c] ;  /* 0x0000df00ff017b82 */ /* 0x000fe20000000800 */
[----:B------:R-:W0:Y:S07]  /*0010*/  S2R R9, SR_TID.X ;  /* 0x0000000000097919 */ /* 0x000e2e0000002100 */
[----:B------:R-:W1:Y:S01]  /*0020*/  LDC.64 R2, c[0x0][0x380] ;  /* 0x0000e000ff027b82 */ /* 0x000e620000000a00 */
[----:B------:R-:W0:Y:S01]  /*0030*/  LDCU UR6, c[0x0][0x360] ;  /* 0x00006c00ff0677ac */ /* 0x000e220008000800 */
[----:B------:R-:W0:Y:S01]  /*0040*/  S2R R0, SR_CTAID.X ;  /* 0x0000000000007919 */ /* 0x000e220000002500 */
[----:B------:R-:W2:Y:S05]  /*0050*/  LDCU.64 UR4, c[0x0][0x358] ;  /* 0x00006b00ff0477ac */ /* 0x000eaa0008000a00 */
[----:B------:R-:W3:Y:S08]  /*0060*/  LDC.64 R4, c[0x0][0x388] ;  /* 0x0000e200ff047b82 */ /* 0x000ef00000000a00 */
[----:B------:R-:W4:Y:S01]  /*0070*/  LDC.64 R6, c[0x0][0x390] ;  /* 0x0000e400ff067b82 */ /* 0x000f220000000a00 */
[----:B0-----:R-:W-:-:S04]  /*0080*/  IMAD R9, R0, UR6, R9 ;  /* 0x0000000600097c24 */ /* 0x001fc8000f8e0209 */
[----:B-1----:R-:W-:-:S04]  /*0090*/  IMAD.WIDE R2, R9, 0x4, R2 ;  /* 0x0000000409027825 */ /* 0x002fc800078e0202 */
[C---:B---3--:R-:W-:Y:S02]  /*00a0*/  IMAD.WIDE R4, R9.reuse, 0x4, R4 ;  /* 0x0000000409047825 */ /* 0x048fe400078e0204 */
[----:B--2---:R-:W2:Y:S04]  /*00b0*/  LDG.E R2, desc[UR4][R2.64] ;  /* 0x0000000402027981 */ /* 0x004ea8000c1e1900 */
[----:B------:R-:W2:Y:S01]  /*00c0*/  LDG.E R5, desc[UR4][R4.64] ;  /* 0x0000000404057981 */ /* 0x000ea2000c1e1900 */
[----:B----4-:R-:W-:-:S04]  /*00d0*/  IMAD.WIDE R6, R9, 0x4, R6 ;  /* 0x0000000409067825 */ /* 0x010fc800078e0206 */
[----:B--2---:R-:W-:-:S05]  /*00e0*/  FADD R9, R2, R5 ;  /* 0x0000000502097221 */ /* 0x004fca0000000000 */
[----:B------:R-:W-:Y:S01]  /*00f0*/  STG.E desc[UR4][R6.64], R9 ;  /* 0x0000000906007986 */ /* 0x000fe2000c101904 */
[----:B------:R-:W-:Y:S05]  /*0100*/  EXIT ;  /* 0x000000000000794d */ /* 0x000fea0003800000 */
.L_x_0:
[----:B------:R-:W-:-:S00]  /*0110*/  BRA `(.L_x_0) ;  /* 0xfffffffc00fc7947 */ /* 0x000fc0000383ffff */
[----:B------:R-:W-:-:S00]  /*0120*/  NOP ;  /* 0x0000000000007918 */ /* 0x000fc00000000000 */
        /* <DEDUP_REMOVED lines=13> */
.L_x_1:


//--------------------- .nv.shared.reserved.0     --------------------------
	.section	.nv.shared.reserved.0,"aw",@nobits
	.weak		__nv_reservedSMEM_offset_0_alias
	.size		__nv_reservedSMEM_offset_0_alias, 0, 64
	.other		__nv_reservedSMEM_offset_0_alias,@"STO_CUDA_RESERVED_SHARED STV_DEFAULT"
__nv_reservedSMEM_offset_0_alias:
	.zero		0
	.zero		64


//--------------------- .nv.constant0._Z6q1_addPfS_S_ --------------------------
	.section	.nv.constant0._Z6q1_addPfS_S_,"a",@progbits
	.sectionflags	@""
	.align	4
.nv.constant0._Z6q1_addPfS_S_:
	.zero		920


//--------------------- SYMBOLS --------------------------

	.type		.nv.reservedSmem.offset0,@object
	.size		.nv.reservedSmem.offset0,0x4
